	.headerflags	@"EF_CUDA_TEXMODE_UNIFIED EF_CUDA_64BIT_ADDRESS EF_CUDA_ACCELERATORS EF_CUDA_SM90 EF_CUDA_VIRTUAL_SM(EF_CUDA_SM90)"
	.elftype	@"ET_EXEC"


//--------------------- .nv.info                  --------------------------
	.section	.nv.info,"",@"SHT_CUDA_INFO"
	.align	4


	//----- nvinfo : EIATTR_REGCOUNT
	.align		4
        /*0000*/ 	.byte	0x04, 0x2f
        /*0002*/ 	.short	(.L_3 - .L_2)
	.align		4
.L_2:
        /*0004*/ 	.word	index@(triton_poi_fused__native_batch_norm_legit_no_training__unsafe_index_add_convolution_relu_21)
        /*0008*/ 	.word	0x00000026


	//----- nvinfo : EIATTR_MIN_STACK_SIZE
	.align		4
.L_3:
        /*000c*/ 	.byte	0x04, 0x12
        /*000e*/ 	.short	(.L_5 - .L_4)
	.align		4
.L_4:
        /*0010*/ 	.word	index@(triton_poi_fused__native_batch_norm_legit_no_training__unsafe_index_add_convolution_relu_21)
        /*0014*/ 	.word	0x00000000


	//----- nvinfo : EIATTR_FRAME_SIZE
	.align		4
.L_5:
        /*0018*/ 	.byte	0x04, 0x11
        /*001a*/ 	.short	(.L_7 - .L_6)
	.align		4
.L_6:
        /*001c*/ 	.word	index@(triton_poi_fused__native_batch_norm_legit_no_training__unsafe_index_add_convolution_relu_21)
        /*0020*/ 	.word	0x00000000


	//----- nvinfo : EIATTR_MIN_STACK_SIZE
	.align		4
.L_7:
        /*0024*/ 	.byte	0x04, 0x12
        /*0026*/ 	.short	(.L_9 - .L_8)
	.align		4
.L_8:
        /*0028*/ 	.word	index@(triton_poi_fused__native_batch_norm_legit_no_training__unsafe_index_add_convolution_relu_21)
        /*002c*/ 	.word	0x00000000
.L_9:


//--------------------- .nv.info.triton_poi_fused__native_batch_norm_legit_no_training__unsafe_index_add_convolution_relu_21 --------------------------
	.section	.nv.info.triton_poi_fused__native_batch_norm_legit_no_training__unsafe_index_add_convolution_relu_21,"",@"SHT_CUDA_INFO"
	.sectionflags	@""
	.align	4


	//----- nvinfo : EIATTR_CUDA_API_VERSION
	.align		4
        /*0000*/ 	.byte	0x04, 0x37
        /*0002*/ 	.short	(.L_11 - .L_10)
.L_10:
        /*0004*/ 	.word	0x0000007c


	//----- nvinfo : EIATTR_KPARAM_INFO
	.align		4
.L_11:
        /*0008*/ 	.byte	0x04, 0x17
        /*000a*/ 	.short	(.L_13 - .L_12)
.L_12:
        /*000c*/ 	.word	0x00000000
        /*0010*/ 	.short	0x0013
        /*0012*/ 	.short	0x0098
        /*0014*/ 	.byte	0x00, 0xf0, 0x11, 0x00


	//----- nvinfo : EIATTR_KPARAM_INFO
	.align		4
.L_13:
        /*0018*/ 	.byte	0x04, 0x17
        /*001a*/ 	.short	(.L_15 - .L_14)
.L_14:
        /*001c*/ 	.word	0x00000000
        /*0020*/ 	.short	0x0012
        /*0022*/ 	.short	0x0090
        /*0024*/ 	.byte	0x00, 0xf4, 0x21, 0x00


	//----- nvinfo : EIATTR_KPARAM_INFO
	.align		4
.L_15:
        /*0028*/ 	.byte	0x04, 0x17
        /*002a*/ 	.short	(.L_17 - .L_16)
.L_16:
        /*002c*/ 	.word	0x00000000
        /*0030*/ 	.short	0x0011
        /*0032*/ 	.short	0x0088
        /*0034*/ 	.byte	0x00, 0xf4, 0x21, 0x00


	//----- nvinfo : EIATTR_KPARAM_INFO
	.align		4
.L_17:
        /*0038*/ 	.byte	0x04, 0x17
        /*003a*/ 	.short	(.L_19 - .L_18)
.L_18:
        /*003c*/ 	.word	0x00000000
        /*0040*/ 	.short	0x0010
        /*0042*/ 	.short	0x0080
        /*0044*/ 	.byte	0x00, 0xf4, 0x21, 0x00


	//----- nvinfo : EIATTR_KPARAM_INFO
	.align		4
.L_19:
        /*0048*/ 	.byte	0x04, 0x17
        /*004a*/ 	.short	(.L_21 - .L_20)
.L_20:
        /*004c*/ 	.word	0x00000000
        /*0050*/ 	.short	0x000f
        /*0052*/ 	.short	0x0078
        /*0054*/ 	.byte	0x00, 0xf4, 0x21, 0x00


	//----- nvinfo : EIATTR_KPARAM_INFO
	.align		4
.L_21:
        /*0058*/ 	.byte	0x04, 0x17
        /*005a*/ 	.short	(.L_23 - .L_22)
.L_22:
        /*005c*/ 	.word	0x00000000
        /*0060*/ 	.short	0x000e
        /*0062*/ 	.short	0x0070
        /*0064*/ 	.byte	0x00, 0xf4, 0x21, 0x00


	//----- nvinfo : EIATTR_KPARAM_INFO
	.align		4
.L_23:
        /*0068*/ 	.byte	0x04, 0x17
        /*006a*/ 	.short	(.L_25 - .L_24)
.L_24:
        /*006c*/ 	.word	0x00000000
        /*0070*/ 	.short	0x000d
        /*0072*/ 	.short	0x0068
        /*0074*/ 	.byte	0x00, 0xf4, 0x21, 0x00


	//----- nvinfo : EIATTR_KPARAM_INFO
	.align		4
.L_25:
        /*0078*/ 	.byte	0x04, 0x17
        /*007a*/ 	.short	(.L_27 - .L_26)
.L_26:
        /*007c*/ 	.word	0x00000000
        /*0080*/ 	.short	0x000c
        /*0082*/ 	.short	0x0060
        /*0084*/ 	.byte	0x00, 0xf4, 0x21, 0x00


	//----- nvinfo : EIATTR_KPARAM_INFO
	.align		4
.L_27:
        /*0088*/ 	.byte	0x04, 0x17
        /*008a*/ 	.short	(.L_29 - .L_28)
.L_28:
        /*008c*/ 	.word	0x00000000
        /*0090*/ 	.short	0x000b
        /*0092*/ 	.short	0x0058
        /*0094*/ 	.byte	0x00, 0xf4, 0x21, 0x00


	//----- nvinfo : EIATTR_KPARAM_INFO
	.align		4
.L_29:
        /*0098*/ 	.byte	0x04, 0x17
        /*009a*/ 	.short	(.L_31 - .L_30)
.L_30:
        /*009c*/ 	.word	0x00000000
        /*00a0*/ 	.short	0x000a
        /*00a2*/ 	.short	0x0050
        /*00a4*/ 	.byte	0x00, 0xf4, 0x21, 0x00


	//----- nvinfo : EIATTR_KPARAM_INFO
	.align		4
.L_31:
        /*00a8*/ 	.byte	0x04, 0x17
        /*00aa*/ 	.short	(.L_33 - .L_32)
.L_32:
        /*00ac*/ 	.word	0x00000000
        /*00b0*/ 	.short	0x0009
        /*00b2*/ 	.short	0x0048
        /*00b4*/ 	.byte	0x00, 0xf4, 0x21, 0x00


	//----- nvinfo : EIATTR_KPARAM_INFO
	.align		4
.L_33:
        /*00b8*/ 	.byte	0x04, 0x17
        /*00ba*/ 	.short	(.L_35 - .L_34)
.L_34:
        /*00bc*/ 	.word	0x00000000
        /*00c0*/ 	.short	0x0008
        /*00c2*/ 	.short	0x0040
        /*00c4*/ 	.byte	0x00, 0xf4, 0x21, 0x00


	//----- nvinfo : EIATTR_KPARAM_INFO
	.align		4
.L_35:
        /*00c8*/ 	.byte	0x04, 0x17
        /*00ca*/ 	.short	(.L_37 - .L_36)
.L_36:
        /*00cc*/ 	.word	0x00000000
        /*00d0*/ 	.short	0x0007
        /*00d2*/ 	.short	0x0038
        /*00d4*/ 	.byte	0x00, 0xf4, 0x21, 0x00


	//----- nvinfo : EIATTR_KPARAM_INFO
	.align		4
.L_37:
        /*00d8*/ 	.byte	0x04, 0x17
        /*00da*/ 	.short	(.L_39 - .L_38)
.L_38:
        /*00dc*/ 	.word	0x00000000
        /*00e0*/ 	.short	0x0006
        /*00e2*/ 	.short	0x0030
        /*00e4*/ 	.byte	0x00, 0xf4, 0x21, 0x00


	//----- nvinfo : EIATTR_KPARAM_INFO
	.align		4
.L_39:
        /*00e8*/ 	.byte	0x04, 0x17
        /*00ea*/ 	.short	(.L_41 - .L_40)
.L_40:
        /*00ec*/ 	.word	0x00000000
        /*00f0*/ 	.short	0x0005
        /*00f2*/ 	.short	0x0028
        /*00f4*/ 	.byte	0x00, 0xf4, 0x21, 0x00


	//----- nvinfo : EIATTR_KPARAM_INFO
	.align		4
.L_41:
        /*00f8*/ 	.byte	0x04, 0x17
        /*00fa*/ 	.short	(.L_43 - .L_42)
.L_42:
        /*00fc*/ 	.word	0x00000000
        /*0100*/ 	.short	0x0004
        /*0102*/ 	.short	0x0020
        /*0104*/ 	.byte	0x00, 0xf4, 0x21, 0x00


	//----- nvinfo : EIATTR_KPARAM_INFO
	.align		4
.L_43:
        /*0108*/ 	.byte	0x04, 0x17
        /*010a*/ 	.short	(.L_45 - .L_44)
.L_44:
        /*010c*/ 	.word	0x00000000
        /*0110*/ 	.short	0x0003
        /*0112*/ 	.short	0x0018
        /*0114*/ 	.byte	0x00, 0xf4, 0x21, 0x00


	//----- nvinfo : EIATTR_KPARAM_INFO
	.align		4
.L_45:
        /*0118*/ 	.byte	0x04, 0x17
        /*011a*/ 	.short	(.L_47 - .L_46)
.L_46:
        /*011c*/ 	.word	0x00000000
        /*0120*/ 	.short	0x0002
        /*0122*/ 	.short	0x0010
        /*0124*/ 	.byte	0x00, 0xf4, 0x21, 0x00


	//----- nvinfo : EIATTR_KPARAM_INFO
	.align		4
.L_47:
        /*0128*/ 	.byte	0x04, 0x17
        /*012a*/ 	.short	(.L_49 - .L_48)
.L_48:
        /*012c*/ 	.word	0x00000000
        /*0130*/ 	.short	0x0001
        /*0132*/ 	.short	0x0008
        /*0134*/ 	.byte	0x00, 0xf4, 0x21, 0x00


	//----- nvinfo : EIATTR_KPARAM_INFO
	.align		4
.L_49:
        /*0138*/ 	.byte	0x04, 0x17
        /*013a*/ 	.short	(.L_51 - .L_50)
.L_50:
        /*013c*/ 	.word	0x00000000
        /*0140*/ 	.short	0x0000
        /*0142*/ 	.short	0x0000
        /*0144*/ 	.byte	0x00, 0xf4, 0x21, 0x00


	//----- nvinfo : EIATTR_SPARSE_MMA_MASK
	.align		4
.L_51:
        /*0148*/ 	.byte	0x03, 0x50
        /*014a*/ 	.short	0x0000


	//----- nvinfo : EIATTR_MAXREG_COUNT
	.align		4
        /*014c*/ 	.byte	0x03, 0x1b
        /*014e*/ 	.short	0x00ff


	//----- nvinfo : EIATTR_EXIT_INSTR_OFFSETS
	.align		4
        /*0150*/ 	.byte	0x04, 0x1c
        /*0152*/ 	.short	(.L_53 - .L_52)


	//   ....[0]....
.L_52:
        /*0154*/ 	.word	0x00000b90


	//----- nvinfo : EIATTR_REQNTID
	.align		4
.L_53:
        /*0158*/ 	.byte	0x04, 0x10
        /*015a*/ 	.short	(.L_55 - .L_54)
.L_54:
        /*015c*/ 	.word	0x00000080
        /*0160*/ 	.word	0x00000001
        /*0164*/ 	.word	0x00000001


	//----- nvinfo : EIATTR_CBANK_PARAM_SIZE
	.align		4
.L_55:
        /*0168*/ 	.byte	0x03, 0x19
        /*016a*/ 	.short	0x009c


	//----- nvinfo : EIATTR_PARAM_CBANK
	.align		4
        /*016c*/ 	.byte	0x04, 0x0a
        /*016e*/ 	.short	(.L_57 - .L_56)
	.align		4
.L_56:
        /*0170*/ 	.word	index@(.nv.constant0.triton_poi_fused__native_batch_norm_legit_no_training__unsafe_index_add_convolution_relu_21)
        /*0174*/ 	.short	0x0210
        /*0176*/ 	.short	0x009c


	//----- nvinfo : EIATTR_SW_WAR
	.align		4
.L_57:
        /*0178*/ 	.byte	0x04, 0x36
        /*017a*/ 	.short	(.L_59 - .L_58)
.L_58:
        /*017c*/ 	.word	0x00000008
.L_59:


//--------------------- .nv.callgraph             --------------------------
	.section	.nv.callgraph,"",@"SHT_CUDA_CALLGRAPH"
	.align	4
	.sectionentsize	8
	.align		4
        /*0000*/ 	.word	0x00000000
	.align		4
        /*0004*/ 	.word	0xffffffff
	.align		4
        /*0008*/ 	.word	0x00000000
	.align		4
        /*000c*/ 	.word	0xfffffffe
	.align		4
        /*0010*/ 	.word	0x00000000
	.align		4
        /*0014*/ 	.word	0xfffffffd
	.align		4
        /*0018*/ 	.word	0x00000000
	.align		4
        /*001c*/ 	.word	0xfffffffc


//--------------------- .nv.constant4             --------------------------
	.section	.nv.constant4,"a",@progbits
	.align	8
	.align		8
.nv.constant4:
        /*0000*/ 	.dword	_$_str
	.align		8
        /*0008*/ 	.dword	_$_str_$_2


//--------------------- .text.triton_poi_fused__native_batch_norm_legit_no_training__unsafe_index_add_convolution_relu_21 --------------------------
	.section	.text.triton_poi_fused__native_batch_norm_legit_no_training__unsafe_index_add_convolution_relu_21,"ax",@progbits
	.align	128
        .global         triton_poi_fused__native_batch_norm_legit_no_training__unsafe_index_add_convolution_relu_21
        .type           triton_poi_fused__native_batch_norm_legit_no_training__unsafe_index_add_convolution_relu_21,@function
        .size           triton_poi_fused__native_batch_norm_legit_no_training__unsafe_index_add_convolution_relu_21,(.L_x_1 - triton_poi_fused__native_batch_norm_legit_no_training__unsafe_index_add_convolution_relu_21)
        .other          triton_poi_fused__native_batch_norm_legit_no_training__unsafe_index_add_convolution_relu_21,@"STO_CUDA_ENTRY STV_DEFAULT"
triton_poi_fused__native_batch_norm_legit_no_training__unsafe_index_add_convolution_relu_21:
.text.triton_poi_fused__native_batch_norm_legit_no_training__unsafe_index_add_convolution_relu_21:
[----:B------:R-:W-:Y:S01]  /*0000*/  LDC R1, c[0x0][0x28] ;  /* 0x00000a00ff017b82 */ /* 0x000fe20000000800 */
[----:B------:R-:W1:Y:S07]  /*0010*/  S2R R2, SR_TID.X ;  /* 0x0000000000027919 */ /* 0x000e6e0000002100 */
[----:B------:R-:W2:Y:S01]  /*0020*/  LDC.64 R12, c[0x0][0x248] ;  /* 0x00009200ff0c7b82 */ /* 0x000ea20000000a00 */
[----:B------:R-:W-:Y:S01]  /*0030*/  ULDC.64 UR4, c[0x0][0x208] ;  /* 0x0000820000047ab9 */ /* 0x000fe20000000a00 */
[----:B------:R-:W-:Y:S01]  /*0040*/  ULDC.64 UR6, c[0x0][0x250] ;  /* 0x0000940000067ab9 */ /* 0x000fe20000000a00 */
[----:B------:R-:W3:Y:S05]  /*0050*/  S2R R0, SR_CTAID.X ;  /* 0x0000000000007919 */ /* 0x000eea0000002500 */
[----:B------:R-:W4:Y:S08]  /*0060*/  LDC.64 R4, c[0x0][0x278] ;  /* 0x00009e00ff047b82 */ /* 0x000f300000000a00 */
[----:B------:R-:W5:Y:S08]  /*0070*/  LDC.64 R30, c[0x0][0x258] ;  /* 0x00009600ff1e7b82 */ /* 0x000f700000000a00 */
[----:B------:R-:W4:Y:S01]  /*0080*/  LDC.64 R28, c[0x0][0x240] ;  /* 0x00009000ff1c7b82 */ /* 0x000f220000000a00 */
[----:B-1----:R-:W-:-:S04]  /*0090*/  SHF.L.U32 R2, R2, 0x1, RZ ;  /* 0x0000000102027819 */ /* 0x002fc800000006ff */
[----:B------:R-:W-:-:S04]  /*00a0*/  LOP3.LUT R7, R2, 0xfe, RZ, 0xc0, !PT ;  /* 0x000000fe02077812 */ /* 0x000fc800078ec0ff */
[----:B---3--:R-:W-:-:S04]  /*00b0*/  LEA R7, R0, R7, 0x8 ;  /* 0x0000000700077211 */ /* 0x008fc800078e40ff */
[----:B------:R-:W-:-:S04]  /*00c0*/  SHF.R.S32.HI R2, RZ, 0x1f, R7 ;  /* 0x0000001fff027819 */ /* 0x000fc80000011407 */
[----:B------:R-:W-:-:S04]  /*00d0*/  LEA.HI R6, R2, R7, RZ, 0x4 ;  /* 0x0000000702067211 */ /* 0x000fc800078f20ff */
[----:B------:R-:W-:Y:S02]  /*00e0*/  SHF.R.S32.HI R2, RZ, 0x4, R6 ;  /* 0x00000004ff027819 */ /* 0x000fe40000011406 */
[----:B------:R-:W-:Y:S02]  /*00f0*/  LOP3.LUT R6, R6, 0xfffffff0, RZ, 0xc0, !PT ;  /* 0xfffffff006067812 */ /* 0x000fe400078ec0ff */
[----:B------:R-:W-:-:S04]  /*0100*/  LEA.HI R3, R2, R2, RZ, 0x4 ;  /* 0x0000000202037211 */ /* 0x000fc800078f20ff */
[----:B------:R-:W-:-:S05]  /*0110*/  LOP3.LUT R3, R3, 0xfffffff0, RZ, 0xc0, !PT ;  /* 0xfffffff003037812 */ /* 0x000fca00078ec0ff */
[----:B------:R-:W-:-:S04]  /*0120*/  IMAD.IADD R17, R2, 0x1, -R3 ;  /* 0x0000000102117824 */ /* 0x000fc800078e0a03 */
[----:B--2---:R-:W-:Y:S01]  /*0130*/  IMAD.WIDE R2, R17, 0x8, R12 ;  /* 0x0000000811027825 */ /* 0x004fe200078e020c */
[----:B------:R-:W-:-:S05]  /*0140*/  IADD3 R9, R7, -R6, RZ ;  /* 0x8000000607097210 */ /* 0x000fca0007ffe0ff */
[----:B------:R-:W2:Y:S01]  /*0150*/  LDG.E.EL.64 R2, desc[UR4][R2.64] ;  /* 0x0000000402027981 */ /* 0x000ea2000c2e1b00 */
[----:B------:R-:W-:-:S06]  /*0160*/  IMAD.WIDE R12, R9, 0x8, R12 ;  /* 0x00000008090c7825 */ /* 0x000fcc00078e020c */
[----:B------:R-:W3:Y:S01]  /*0170*/  LDG.E.EL.128 R12, desc[UR4][R12.64] ;  /* 0x000000040c0c7981 */ /* 0x000ee2000c2e1d00 */
[----:B----4-:R-:W-:-:S06]  /*0180*/  IMAD.WIDE R16, R17, 0x8, R4 ;  /* 0x0000000811107825 */ /* 0x010fcc00078e0204 */
[----:B------:R-:W4:Y:S01]  /*0190*/  LDG.E.EL.64 R16, desc[UR4][R16.64] ;  /* 0x0000000410107981 */ /* 0x000f22000c2e1b00 */
[----:B------:R-:W-:-:S06]  /*01a0*/  IMAD.WIDE R8, R9, 0x8, R4 ;  /* 0x0000000809087825 */ /* 0x000fcc00078e0204 */
[----:B------:R-:W4:Y:S01]  /*01b0*/  LDG.E.EL.128 R8, desc[UR4][R8.64] ;  /* 0x0000000408087981 */ /* 0x000f22000c2e1d00 */
[----:B------:R-:W-:-:S04]  /*01c0*/  SHF.R.S32.HI R0, RZ, 0x17, R0 ;  /* 0x00000017ff007819 */ /* 0x000fc80000011400 */
[----:B------:R-:W-:-:S04]  /*01d0*/  SGXT R0, R0, 0x1 ;  /* 0x000000010000781a */ /* 0x000fc80000000200 */
[----:B------:R-:W-:-:S04]  /*01e0*/  LEA.HI R0, R0, R7, RZ, 0x8 ;  /* 0x0000000700007211 */ /* 0x000fc800078f40ff */
[----:B------:R-:W-:-:S04]  /*01f0*/  SHF.R.S32.HI R0, RZ, 0x8, R0 ;  /* 0x00000008ff007819 */ /* 0x000fc80000011400 */
[----:B------:R-:W-:-:S04]  /*0200*/  LEA.HI R4, R0, R0, RZ, 0x4 ;  /* 0x0000000000047211 */ /* 0x000fc800078f20ff */
[----:B------:R-:W-:Y:S02]  /*0210*/  LOP3.LUT R27, R4, 0xfffffff0, RZ, 0xc0, !PT ;  /* 0xfffffff0041b7812 */ /* 0x000fe400078ec0ff */
[----:B------:R-:W1:Y:S03]  /*0220*/  LDC.64 R4, c[0x0][0x290] ;  /* 0x0000a400ff047b82 */ /* 0x000e660000000a00 */
[----:B------:R-:W-:-:S04]  /*0230*/  IMAD.IADD R27, R0, 0x1, -R27 ;  /* 0x00000001001b7824 */ /* 0x000fc800078e0a1b */
[----:B-----5:R-:W-:-:S04]  /*0240*/  IMAD.WIDE R30, R27, 0x4, R30 ;  /* 0x000000041b1e7825 */ /* 0x020fc800078e021e */
[----:B0-----:R-:W-:Y:S01]  /*0250*/  IMAD.WIDE R28, R27, 0x4, R28 ;  /* 0x000000041b1c7825 */ /* 0x001fe200078e021c */
[----:B--2---:R-:W-:-:S04]  /*0260*/  SHF.R.U32.HI R21, RZ, 0x1c, R3 ;  /* 0x0000001cff157819 */ /* 0x004fc80000011603 */
[----:B------:R-:W-:Y:S02]  /*0270*/  LOP3.LUT R21, R21, 0x8, RZ, 0xc0, !PT ;  /* 0x0000000815157812 */ /* 0x000fe400078ec0ff */
[C---:B---3--:R-:W-:Y:S02]  /*0280*/  LEA R24, P1, R12.reuse, UR6, 0x2 ;  /* 0x000000060c187c11 */ /* 0x048fe4000f8210ff */
[----:B------:R-:W-:Y:S02]  /*0290*/  IADD3 R21, P0, R2, R21, RZ ;  /* 0x0000001502157210 */ /* 0x000fe40007f1e0ff */
[----:B------:R-:W-:Y:S02]  /*02a0*/  SHF.R.U32.HI R25, RZ, 0x1a, R13 ;  /* 0x0000001aff197819 */ /* 0x000fe4000001160d */
[----:B------:R-:W-:Y:S01]  /*02b0*/  SHF.R.U32.HI R18, RZ, 0x1a, R15 ;  /* 0x0000001aff127819 */ /* 0x000fe2000001160f */
[----:B------:R-:W-:Y:S01]  /*02c0*/  IMAD.X R6, RZ, RZ, R3, P0 ;  /* 0x000000ffff067224 */ /* 0x000fe200000e0603 */
[----:B------:R-:W-:-:S02]  /*02d0*/  LEA.HI.X R3, R12, UR7, R13, 0x2, P1 ;  /* 0x000000070c037c11 */ /* 0x000fc400088f140d */
[----:B------:R-:W0:Y:S01]  /*02e0*/  LDC.64 R12, c[0x0][0x230] ;  /* 0x00008c00ff0c7b82 */ /* 0x000e220000000a00 */
[C---:B------:R-:W-:Y:S02]  /*02f0*/  LEA R2, P0, R14.reuse, UR6, 0x2 ;  /* 0x000000060e027c11 */ /* 0x040fe4000f8010ff */
[----:B------:R-:W-:Y:S02]  /*0300*/  SHF.L.U64.HI R6, R21, 0x5, R6 ;  /* 0x0000000515067819 */ /* 0x000fe40000010206 */
[----:B------:R-:W-:Y:S01]  /*0310*/  LEA.HI.X R19, R14, UR7, R15, 0x2, P0 ;  /* 0x000000070e137c11 */ /* 0x000fe200080f140f */
[----:B------:R-:W-:Y:S01]  /*0320*/  ULDC.64 UR6, c[0x0][0x280] ;  /* 0x0000a00000067ab9 */ /* 0x000fe20000000a00 */
[----:B------:R-:W-:Y:S01]  /*0330*/  LOP3.LUT R25, R25, 0x20, RZ, 0xc0, !PT ;  /* 0x0000002019197812 */ /* 0x000fe200078ec0ff */
[----:B------:R-:W2:Y:S01]  /*0340*/  LDC.64 R14, c[0x0][0x260] ;  /* 0x00009800ff0e7b82 */ /* 0x000ea20000000a00 */
[----:B------:R-:W-:Y:S02]  /*0350*/  SHF.L.U32 R21, R21, 0x5, RZ ;  /* 0x0000000515157819 */ /* 0x000fe400000006ff */
[----:B------:R-:W-:-:S02]  /*0360*/  LOP3.LUT R18, R18, 0x20, RZ, 0xc0, !PT ;  /* 0x0000002012127812 */ /* 0x000fc400078ec0ff */
[----:B----4-:R-:W-:Y:S02]  /*0370*/  SHF.R.U32.HI R23, RZ, 0x1d, R17 ;  /* 0x0000001dff177819 */ /* 0x010fe40000011611 */
[C---:B------:R-:W-:Y:S02]  /*0380*/  IADD3 R24, P0, P1, R21.reuse, R24, R25 ;  /* 0x0000001815187210 */ /* 0x040fe4000791e019 */
[----:B------:R-:W-:Y:S02]  /*0390*/  IADD3 R2, P2, P3, R21, R2, R18 ;  /* 0x0000000215027210 */ /* 0x000fe40007b5e012 */
[----:B------:R-:W-:Y:S01]  /*03a0*/  LOP3.LUT R23, R23, 0x4, RZ, 0xc0, !PT ;  /* 0x0000000417177812 */ /* 0x000fe200078ec0ff */
[----:B------:R-:W3:Y:S01]  /*03b0*/  LDC.64 R20, c[0x0][0x268] ;  /* 0x00009a00ff147b82 */ /* 0x000ee20000000a00 */
[C---:B------:R-:W-:Y:S02]  /*03c0*/  IADD3.X R25, R6.reuse, R3, RZ, P0, P1 ;  /* 0x0000000306197210 */ /* 0x040fe400007e24ff */
[----:B------:R-:W-:Y:S01]  /*03d0*/  IADD3.X R3, R6, R19, RZ, P2, P3 ;  /* 0x0000001306037210 */ /* 0x000fe200017e64ff */
[----:B0-----:R-:W-:Y:S01]  /*03e0*/  IMAD.WIDE R18, R27, 0x4, R12 ;  /* 0x000000041b127825 */ /* 0x001fe200078e020c */
[----:B------:R-:W-:-:S02]  /*03f0*/  IADD3 R16, P4, R16, R23, RZ ;  /* 0x0000001710107210 */ /* 0x000fc40007f9e0ff */
[----:B------:R-:W-:Y:S01]  /*0400*/  SHF.R.U32.HI R35, RZ, 0x1b, R9 ;  /* 0x0000001bff237819 */ /* 0x000fe20000011609 */
[----:B------:R-:W0:Y:S01]  /*0410*/  LDC.64 R22, c[0x0][0x288] ;  /* 0x0000a200ff167b82 */ /* 0x000e220000000a00 */
[----:B------:R-:W-:Y:S01]  /*0420*/  IADD3.X R17, RZ, R17, RZ, P4, !PT ;  /* 0x00000011ff117210 */ /* 0x000fe200027fe4ff */
[----:B------:R4:W5:Y:S01]  /*0430*/  LDG.E.EL R6, desc[UR4][R18.64] ;  /* 0x0000000412067981 */ /* 0x000962000c2e1900 */
[----:B------:R-:W-:Y:S02]  /*0440*/  SHF.R.U32.HI R33, RZ, 0x1b, R11 ;  /* 0x0000001bff217819 */ /* 0x000fe4000001160b */
[----:B------:R-:W-:Y:S02]  /*0450*/  LEA R34, P0, R8, UR6, 0x2 ;  /* 0x0000000608227c11 */ /* 0x000fe4000f8010ff */
[----:B------:R-:W-:Y:S02]  /*0460*/  LEA R32, P1, R10, UR6, 0x2 ;  /* 0x000000060a207c11 */ /* 0x000fe4000f8210ff */
[----:B------:R-:W-:-:S02]  /*0470*/  SHF.L.U64.HI R12, R16, 0x4, R17 ;  /* 0x00000004100c7819 */ /* 0x000fc40000010211 */
[----:B------:R-:W-:Y:S01]  /*0480*/  LOP3.LUT R35, R35, 0x10, RZ, 0xc0, !PT ;  /* 0x0000001023237812 */ /* 0x000fe200078ec0ff */
[----:B--2---:R-:W-:Y:S01]  /*0490*/  IMAD.WIDE R14, R27, 0x4, R14 ;  /* 0x000000041b0e7825 */ /* 0x004fe200078e020e */
[----:B------:R-:W-:Y:S01]  /*04a0*/  SHF.L.U32 R16, R16, 0x4, RZ ;  /* 0x0000000410107819 */ /* 0x000fe200000006ff */
[----:B----4-:R-:W2:Y:S01]  /*04b0*/  LDC.64 R18, c[0x0][0x220] ;  /* 0x00008800ff127b82 */ /* 0x010ea20000000a00 */
[----:B------:R-:W-:Y:S02]  /*04c0*/  LOP3.LUT R33, R33, 0x10, RZ, 0xc0, !PT ;  /* 0x0000001021217812 */ /* 0x000fe400078ec0ff */
[----:B------:R-:W-:Y:S02]  /*04d0*/  LEA.HI.X R9, R8, UR7, R9, 0x2, P0 ;  /* 0x0000000708097c11 */ /* 0x000fe400080f1409 */
[----:B------:R-:W-:Y:S02]  /*04e0*/  LEA.HI.X R13, R10, UR7, R11, 0x2, P1 ;  /* 0x000000070a0d7c11 */ /* 0x000fe400088f140b */
[----:B------:R-:W-:-:S02]  /*04f0*/  IADD3 R34, P0, P1, R16, R34, R35 ;  /* 0x0000002210227210 */ /* 0x000fc4000791e023 */
[----:B------:R-:W-:Y:S01]  /*0500*/  IADD3 R32, P2, P3, R16, R32, R33 ;  /* 0x0000002010207210 */ /* 0x000fe20007b5e021 */
[----:B-1----:R-:W-:Y:S02]  /*0510*/  IMAD.WIDE R16, R27, 0x4, R4 ;  /* 0x000000041b107825 */ /* 0x002fe400078e0204 */
[----:B------:R-:W4:Y:S04]  /*0520*/  LDG.E.EL R5, desc[UR4][R14.64] ;  /* 0x000000040e057981 */ /* 0x000f28000c2e1900 */
[----:B------:R1:W4:Y:S01]  /*0530*/  LDG.E.EL R8, desc[UR4][R16.64] ;  /* 0x0000000410087981 */ /* 0x000322000c2e1900 */
[C---:B------:R-:W-:Y:S02]  /*0540*/  IADD3.X R35, R12.reuse, R9, RZ, P0, P1 ;  /* 0x000000090c237210 */ /* 0x040fe400007e24ff */
[----:B------:R-:W-:-:S02]  /*0550*/  IADD3.X R33, R12, R13, RZ, P2, P3 ;  /* 0x0000000d0c217210 */ /* 0x000fc400017e64ff */
[----:B------:R-:W2:Y:S08]  /*0560*/  LDC.64 R12, c[0x0][0x210] ;  /* 0x00008400ff0c7b82 */ /* 0x000eb00000000a00 */
[----:B-1----:R-:W1:Y:S08]  /*0570*/  LDC.64 R16, c[0x0][0x228] ;  /* 0x00008a00ff107b82 */ /* 0x002e700000000a00 */
[----:B------:R-:W1:Y:S01]  /*0580*/  LDC.64 R14, c[0x0][0x238] ;  /* 0x00008e00ff0e7b82 */ /* 0x000e620000000a00 */
[----:B------:R-:W-:-:S04]  /*0590*/  IMAD.SHL.U32 R11, R0, 0x40, RZ ;  /* 0x00000040000b7824 */ /* 0x000fc800078e00ff */
[----:B------:R-:W-:-:S04]  /*05a0*/  IMAD.WIDE R24, R11, 0x4, R24 ;  /* 0x000000040b187825 */ /* 0x000fc800078e0218 */
[----:B------:R-:W-:-:S04]  /*05b0*/  IMAD.WIDE R10, R11, 0x4, R2 ;  /* 0x000000040b0a7825 */ /* 0x000fc800078e0202 */
[C---:B---3--:R-:W-:Y:S01]  /*05c0*/  IMAD.WIDE R20, R27.reuse, 0x4, R20 ;  /* 0x000000041b147825 */ /* 0x048fe200078e0214 */
[----:B------:R-:W3:Y:S03]  /*05d0*/  LDG.E.EL R24, desc[UR4][R24.64] ;  /* 0x0000000418187981 */ /* 0x000ee6000c2e1900 */
[C---:B0-----:R-:W-:Y:S01]  /*05e0*/  IMAD.WIDE R22, R27.reuse, 0x4, R22 ;  /* 0x000000041b167825 */ /* 0x041fe200078e0216 */
[----:B------:R-:W3:Y:S03]  /*05f0*/  LDG.E.EL R10, desc[UR4][R10.64] ;  /* 0x000000040a0a7981 */ /* 0x000ee6000c2e1900 */
[C---:B--2---:R-:W-:Y:S01]  /*0600*/  IMAD.WIDE R18, R27.reuse, 0x4, R18 ;  /* 0x000000041b127825 */ /* 0x044fe200078e0212 */
[----:B------:R-:W-:Y:S01]  /*0610*/  SHF.L.U32 R3, R0, 0x4, RZ ;  /* 0x0000000400037819 */ /* 0x000fe200000006ff */
[----:B------:R-:W2:Y:S02]  /*0620*/  LDG.E.EL R23, desc[UR4][R22.64] ;  /* 0x0000000416177981 */ /* 0x000ea4000c2e1900 */
[----:B-1----:R-:W-:-:S02]  /*0630*/  IMAD.WIDE R16, R27, 0x4, R16 ;  /* 0x000000041b107825 */ /* 0x002fc400078e0210 */
[----:B------:R-:W2:Y:S02]  /*0640*/  LDG.E.EL R4, desc[UR4][R18.64] ;  /* 0x0000000412047981 */ /* 0x000ea4000c2e1900 */
[----:B------:R-:W-:Y:S02]  /*0650*/  IMAD.WIDE R14, R27, 0x4, R14 ;  /* 0x000000041b0e7825 */ /* 0x000fe400078e020e */
[----:B------:R0:W2:Y:S02]  /*0660*/  LDG.E.EL R11, desc[UR4][R20.64] ;  /* 0x00000004140b7981 */ /* 0x0000a4000c2e1900 */
[----:B------:R-:W-:Y:S02]  /*0670*/  IMAD.WIDE R12, R7, 0x4, R12 ;  /* 0x00000004070c7825 */ /* 0x000fe400078e020c */
[----:B------:R1:W2:Y:S04]  /*0680*/  LDG.E.EL R22, desc[UR4][R16.64] ;  /* 0x0000000410167981 */ /* 0x0002a8000c2e1900 */
[----:B------:R1:W2:Y:S01]  /*0690*/  LDG.E.EL R25, desc[UR4][R14.64] ;  /* 0x000000040e197981 */ /* 0x0002a2000c2e1900 */
[----:B0-----:R-:W0:Y:S03]  /*06a0*/  LDC.64 R20, c[0x0][0x270] ;  /* 0x00009c00ff147b82 */ /* 0x001e260000000a00 */
[----:B------:R-:W2:Y:S01]  /*06b0*/  LDG.E.64 R18, desc[UR4][R12.64] ;  /* 0x000000040c127981 */ /* 0x000ea2000c1e1b00 */
[----:B------:R-:W-:-:S03]  /*06c0*/  IMAD.WIDE R34, R3, 0x4, R34 ;  /* 0x0000000403227825 */ /* 0x000fc600078e0222 */
[----:B------:R0:W3:Y:S01]  /*06d0*/  LDG.E.EL R0, desc[UR4][R28.64] ;  /* 0x000000041c007981 */ /* 0x0000e2000c2e1900 */
[----:B-1----:R-:W1:Y:S01]  /*06e0*/  LDC.64 R16, c[0x0][0x298] ;  /* 0x0000a600ff107b82 */ /* 0x002e620000000a00 */
[----:B------:R-:W-:Y:S02]  /*06f0*/  IMAD.WIDE R32, R3, 0x4, R32 ;  /* 0x0000000403207825 */ /* 0x000fe400078e0220 */
[----:B------:R-:W3:Y:S04]  /*0700*/  LDG.E.EL R9, desc[UR4][R34.64] ;  /* 0x0000000422097981 */ /* 0x000ee8000c2e1900 */
[----:B------:R-:W3:Y:S01]  /*0710*/  LDG.E.EL R3, desc[UR4][R30.64] ;  /* 0x000000041e037981 */ /* 0x000ee2000c2e1900 */
[----:B------:R-:W1:Y:S03]  /*0720*/  LDC.64 R14, c[0x0][0x2a0] ;  /* 0x0000a800ff0e7b82 */ /* 0x000e660000000a00 */
[----:B------:R-:W3:Y:S01]  /*0730*/  LDG.E.EL R2, desc[UR4][R32.64] ;  /* 0x0000000420027981 */ /* 0x000ee2000c2e1900 */
[----:B0-----:R-:W-:-:S06]  /*0740*/  IMAD.WIDE R20, R27, 0x4, R20 ;  /* 0x000000041b147825 */ /* 0x001fcc00078e0214 */
[----:B------:R-:W3:Y:S01]  /*0750*/  LDG.E.EL R20, desc[UR4][R20.64] ;  /* 0x0000000414147981 */ /* 0x000ee2000c2e1900 */
[----:B-1----:R-:W-:-:S05]  /*0760*/  IMAD.WIDE R16, R27, 0x4, R16 ;  /* 0x000000041b107825 */ /* 0x002fca00078e0210 */
[----:B------:R-:W3:Y:S01]  /*0770*/  LDG.E.EL R26, desc[UR4][R16.64] ;  /* 0x00000004101a7981 */ /* 0x000ee2000c2e1900 */
[----:B------:R-:W-:-:S05]  /*0780*/  IMAD.WIDE R14, R27, 0x4, R14 ;  /* 0x000000041b0e7825 */ /* 0x000fca00078e020e */
[----:B------:R0:W3:Y:S01]  /*0790*/  LDG.E.EL R27, desc[UR4][R14.64] ;  /* 0x000000040e1b7981 */ /* 0x0000e2000c2e1900 */
[----:B-----5:R-:W-:-:S04]  /*07a0*/  FADD R6, R6, 9.9999997473787516356e-06 ;  /* 0x3727c5ac06067421 */ /* 0x020fc80000000000 */
[----:B------:R-:W1:Y:S02]  /*07b0*/  MUFU.SQRT R28, R6 ;  /* 0x00000006001c7308 */ /* 0x000e640000002000 */
[----:B-1----:R-:W-:Y:S01]  /*07c0*/  FSETP.GT.AND P0, PT, R28, 8.50705917302346158658e+37, PT ;  /* 0x7e8000001c00780b */ /* 0x002fe20003f04000 */
[----:B----4-:R-:W-:Y:S01]  /*07d0*/  FADD R5, R5, 9.9999997473787516356e-06 ;  /* 0x3727c5ac05057421 */ /* 0x010fe20000000000 */
[----:B------:R-:W-:-:S04]  /*07e0*/  FADD R8, R8, 9.9999997473787516356e-06 ;  /* 0x3727c5ac08087421 */ /* 0x000fc80000000000 */
[----:B------:R1:W4:Y:S01]  /*07f0*/  MUFU.SQRT R29, R5 ;  /* 0x00000005001d7308 */ /* 0x0003220000002000 */
[----:B------:R-:W-:-:S07]  /*0800*/  FSETP.GEU.AND P3, PT, R28, 1.175494350822287508e-38, PT ;  /* 0x008000001c00780b */ /* 0x000fce0003f6e000 */
[----:B------:R-:W5:Y:S01]  /*0810*/  MUFU.SQRT R8, R8 ;  /* 0x0000000800087308 */ /* 0x000f620000002000 */
[----:B------:R-:W-:Y:S01]  /*0820*/  @P0 FMUL R28, R28, 0.25 ;  /* 0x3e8000001c1c0820 */ /* 0x000fe20000400000 */
[----:B-1----:R-:W-:Y:S01]  /*0830*/  HFMA2.MMA R5, -RZ, RZ, 1.625, 0 ;  /* 0x3e800000ff057435 */ /* 0x002fe200000001ff */
[----:B----4-:R-:W-:-:S03]  /*0840*/  FSETP.GT.AND P1, PT, R29, 8.50705917302346158658e+37, PT ;  /* 0x7e8000001d00780b */ /* 0x010fc60003f24000 */
[----:B------:R-:W-:Y:S01]  /*0850*/  @!P3 FMUL R28, R28, 16777216 ;  /* 0x4b8000001c1cb820 */ /* 0x000fe20000400000 */
[C---:B------:R-:W-:Y:S02]  /*0860*/  FSETP.GEU.AND P4, PT, R29.reuse, 1.175494350822287508e-38, PT ;  /* 0x008000001d00780b */ /* 0x040fe40003f8e000 */
[C---:B-----5:R-:W-:Y:S02]  /*0870*/  FSETP.GT.AND P2, PT, R8.reuse, 8.50705917302346158658e+37, PT ;  /* 0x7e8000000800780b */ /* 0x060fe40003f44000 */
[----:B------:R-:W-:Y:S01]  /*0880*/  FSETP.GEU.AND P5, PT, R8, 1.175494350822287508e-38, PT ;  /* 0x008000000800780b */ /* 0x000fe20003fae000 */
[----:B------:R-:W1:Y:S04]  /*0890*/  MUFU.RCP R28, R28 ;  /* 0x0000001c001c7308 */ /* 0x000e680000001000 */
[----:B------:R-:W-:Y:S01]  /*08a0*/  @P1 FMUL R29, R29, 0.25 ;  /* 0x3e8000001d1d1820 */ /* 0x000fe20000400000 */
[----:B0-----:R-:W-:-:S03]  /*08b0*/  FSEL R15, R5, 1, P0 ;  /* 0x3f800000050f7808 */ /* 0x001fc60000000000 */
[----:B------:R-:W-:Y:S02]  /*08c0*/  @!P4 FMUL R29, R29, 16777216 ;  /* 0x4b8000001d1dc820 */ /* 0x000fe40000400000 */
[----:B------:R-:W-:Y:S01]  /*08d0*/  @P2 FMUL R8, R8, 0.25 ;  /* 0x3e80000008082820 */ /* 0x000fe20000400000 */
[----:B------:R-:W-:Y:S01]  /*08e0*/  @!P3 FMUL R15, R15, 16777216 ;  /* 0x4b8000000f0fb820 */ /* 0x000fe20000400000 */
[----:B------:R-:W0:Y:S02]  /*08f0*/  MUFU.RCP R6, R29 ;  /* 0x0000001d00067308 */ /* 0x000e240000001000 */
[----:B------:R-:W-:Y:S01]  /*0900*/  @!P5 FMUL R8, R8, 16777216 ;  /* 0x4b8000000808d820 */ /* 0x000fe20000400000 */
[----:B------:R-:W-:-:S05]  /*0910*/  FSEL R17, R5, 1, P2 ;  /* 0x3f80000005117808 */ /* 0x000fca0001000000 */
[----:B------:R-:W4:Y:S01]  /*0920*/  MUFU.RCP R8, R8 ;  /* 0x0000000800087308 */ /* 0x000f220000001000 */
[--C-:B--2---:R-:W-:Y:S01]  /*0930*/  FADD R19, R19, R4.reuse ;  /* 0x0000000413137221 */ /* 0x104fe20000000000 */
[----:B------:R-:W-:-:S03]  /*0940*/  FADD R18, R18, R4 ;  /* 0x0000000412127221 */ /* 0x000fc60000000000 */
[C---:B------:R-:W-:Y:S01]  /*0950*/  FADD R4, -R22.reuse, R19 ;  /* 0x0000001316047221 */ /* 0x040fe20000000100 */
[----:B------:R-:W-:Y:S01]  /*0960*/  FADD R22, -R22, R18 ;  /* 0x0000001216167221 */ /* 0x000fe20000000100 */
[C---:B---3--:R-:W-:Y:S01]  /*0970*/  FADD R24, -R3.reuse, R24 ;  /* 0x0000001803187221 */ /* 0x048fe20000000100 */
[----:B------:R-:W-:Y:S01]  /*0980*/  FADD R10, -R3, R10 ;  /* 0x0000000a030a7221 */ /* 0x000fe20000000100 */
[----:B-1----:R-:W-:Y:S01]  /*0990*/  FMUL R3, R28, R15 ;  /* 0x0000000f1c037220 */ /* 0x002fe20000400000 */
[----:B------:R-:W-:-:S03]  /*09a0*/  FSEL R15, R5, 1, P1 ;  /* 0x3f800000050f7808 */ /* 0x000fc60000800000 */
[C---:B------:R-:W-:Y:S02]  /*09b0*/  FMUL R21, R3.reuse, R4 ;  /* 0x0000000403157220 */ /* 0x040fe40000400000 */
[----:B------:R-:W1:Y:S01]  /*09c0*/  LDC.64 R4, c[0x0][0x218] ;  /* 0x00008600ff047b82 */ /* 0x000e620000000a00 */
[----:B------:R-:W-:Y:S01]  /*09d0*/  FMUL R22, R3, R22 ;  /* 0x0000001603167220 */ /* 0x000fe20000400000 */
[----:B------:R-:W-:Y:S01]  /*09e0*/  @!P4 FMUL R15, R15, 16777216 ;  /* 0x4b8000000f0fc820 */ /* 0x000fe20000400000 */
[--C-:B------:R-:W-:Y:S01]  /*09f0*/  FFMA R21, R25, R21, R0.reuse ;  /* 0x0000001519157223 */ /* 0x100fe20000000000 */
[----:B------:R-:W-:Y:S01]  /*0a00*/  @!P5 FMUL R17, R17, 16777216 ;  /* 0x4b8000001111d820 */ /* 0x000fe20000400000 */
[----:B------:R-:W-:Y:S01]  /*0a10*/  FFMA R22, R25, R22, R0 ;  /* 0x0000001619167223 */ /* 0x000fe20000000000 */
[----:B0-----:R-:W-:Y:S01]  /*0a20*/  FMUL R15, R6, R15 ;  /* 0x0000000f060f7220 */ /* 0x001fe20000400000 */
[----:B------:R-:W-:Y:S01]  /*0a30*/  FADD R9, -R23, R9 ;  /* 0x0000000917097221 */ /* 0x000fe20000000100 */
[----:B----4-:R-:W-:Y:S01]  /*0a40*/  FMUL R8, R8, R17 ;  /* 0x0000001108087220 */ /* 0x010fe20000400000 */
[----:B------:R-:W-:Y:S01]  /*0a50*/  FSETP.GEU.AND P0, PT, R21, RZ, PT ;  /* 0x000000ff1500720b */ /* 0x000fe20003f0e000 */
[C---:B------:R-:W-:Y:S01]  /*0a60*/  FMUL R24, R15.reuse, R24 ;  /* 0x000000180f187220 */ /* 0x040fe20000400000 */
[C---:B------:R-:W-:Y:S01]  /*0a70*/  FSETP.GEU.AND P1, PT, R22.reuse, RZ, PT ;  /* 0x000000ff1600720b */ /* 0x040fe20003f2e000 */
[----:B------:R-:W-:Y:S01]  /*0a80*/  FMUL R15, R15, R10 ;  /* 0x0000000a0f0f7220 */ /* 0x000fe20000400000 */
[----:B------:R-:W-:Y:S01]  /*0a90*/  FADD R23, -R23, R2 ;  /* 0x0000000217177221 */ /* 0x000fe20000000100 */
[----:B------:R-:W-:Y:S01]  /*0aa0*/  FSEL R21, R21, RZ, P0 ;  /* 0x000000ff15157208 */ /* 0x000fe20000000000 */
[C-C-:B------:R-:W-:Y:S01]  /*0ab0*/  FFMA R3, R11.reuse, R24, R20.reuse ;  /* 0x000000180b037223 */ /* 0x140fe20000000014 */
[----:B------:R-:W-:Y:S01]  /*0ac0*/  FSEL R22, R22, RZ, P1 ;  /* 0x000000ff16167208 */ /* 0x000fe20000800000 */
[C---:B------:R-:W-:Y:S01]  /*0ad0*/  FMUL R9, R8.reuse, R9 ;  /* 0x0000000908097220 */ /* 0x040fe20000400000 */
[----:B------:R-:W-:Y:S01]  /*0ae0*/  FFMA R20, R11, R15, R20 ;  /* 0x0000000f0b147223 */ /* 0x000fe20000000014 */
[----:B------:R-:W-:-:S02]  /*0af0*/  FMUL R8, R8, R23 ;  /* 0x0000001708087220 */ /* 0x000fc40000400000 */
[----:B------:R-:W-:Y:S01]  /*0b00*/  FADD R22, R22, R3 ;  /* 0x0000000316167221 */ /* 0x000fe20000000000 */
[----:B------:R-:W-:Y:S01]  /*0b10*/  FADD R21, R21, R20 ;  /* 0x0000001415157221 */ /* 0x000fe20000000000 */
[C-C-:B------:R-:W-:Y:S01]  /*0b20*/  FFMA R9, R26.reuse, R9, R27.reuse ;  /* 0x000000091a097223 */ /* 0x140fe2000000001b */
[----:B------:R-:W-:Y:S01]  /*0b30*/  FFMA R8, R26, R8, R27 ;  /* 0x000000081a087223 */ /* 0x000fe2000000001b */
[----:B-1----:R-:W-:-:S04]  /*0b40*/  IMAD.WIDE R4, R7, 0x4, R4 ;  /* 0x0000000407047825 */ /* 0x002fc800078e0204 */
[----:B------:R-:W-:Y:S01]  /*0b50*/  FADD R20, R9, R22 ;  /* 0x0000001609147221 */ /* 0x000fe20000000000 */
[----:B------:R-:W-:Y:S01]  /*0b60*/  FADD R21, R8, R21 ;  /* 0x0000001508157221 */ /* 0x000fe20000000000 */
[----:B------:R-:W-:Y:S04]  /*0b70*/  STG.E.64 desc[UR4][R12.64], R18 ;  /* 0x000000120c007986 */ /* 0x000fe8000c101b04 */
[----:B------:R-:W-:Y:S01]  /*0b80*/  STG.E.64 desc[UR4][R4.64], R20 ;  /* 0x0000001404007986 */ /* 0x000fe2000c101b04 */
[----:B------:R-:W-:Y:S05]  /*0b90*/  EXIT ;  /* 0x000000000000794d */ /* 0x000fea0003800000 */
.L_x_0:
[----:B------:R-:W-:-:S00]  /*0ba0*/  BRA `(.L_x_0) ;  /* 0xfffffffc00fc7947 */ /* 0x000fc0000383ffff */
[----:B------:R-:W-:-:S00]  /*0bb0*/  NOP ;  /* 0x0000000000007918 */ /* 0x000fc00000000000 */
        /* <DEDUP_REMOVED lines=12> */
.L_x_1:


//--------------------- .nv.global.init           --------------------------
	.section	.nv.global.init,"aw",@progbits
.nv.global.init:
	.type		_$_str,@object
	.size		_$_str,(_$_str_$_2 - _$_str)
_$_str:
        /*0000*/ 	.byte	0x5f, 0x5f, 0x43, 0x55, 0x44, 0x41, 0x5f, 0x46, 0x54, 0x5a, 0x00
	.type		_$_str_$_2,@object
	.size		_$_str_$_2,(.L_1 - _$_str_$_2)
_$_str_$_2:
        /*000b*/ 	.byte	0x5f, 0x5f, 0x43, 0x55, 0x44, 0x41, 0x5f, 0x50, 0x52, 0x45, 0x43, 0x5f, 0x53, 0x51, 0x52, 0x54
        /*001b*/ 	.byte	0x00
.L_1:


//--------------------- .nv.constant0.triton_poi_fused__native_batch_norm_legit_no_training__unsafe_index_add_convolution_relu_21 --------------------------
	.section	.nv.constant0.triton_poi_fused__native_batch_norm_legit_no_training__unsafe_index_add_convolution_relu_21,"a",@progbits
	.sectionflags	@""
	.align	4
.nv.constant0.triton_poi_fused__native_batch_norm_legit_no_training__unsafe_index_add_convolution_relu_21:
	.zero		684
